//
// Generated by NVIDIA NVVM Compiler
//
// Compiler Build ID: CL-36424714
// Cuda compilation tools, release 13.0, V13.0.88
// Based on NVVM 20.0.0
//

.version 9.0
.target sm_100
.address_size 64

	// .globl	_Z16LogGpuFloatArrayPfPm
.extern .func  (.param .b32 func_retval0) vprintf
(
	.param .b64 vprintf_param_0,
	.param .b64 vprintf_param_1
)
;
.global .align 1 .b8 $str[13] = {10, 91, 32, 37, 100, 58, 32, 37, 46, 49, 48, 102};
.global .align 1 .b8 $str$1[12] = {44, 32, 37, 100, 58, 32, 37, 46, 49, 48, 102};
.global .align 1 .b8 $str$2[4] = {32, 93, 10};

.visible .entry _Z16LogGpuFloatArrayPfPm(
	.param .u64 .ptr .align 1 _Z16LogGpuFloatArrayPfPm_param_0,
	.param .u64 .ptr .align 1 _Z16LogGpuFloatArrayPfPm_param_1
)
{
	.local .align 16 .b8 	__local_depot0[16];
	.reg .b64 	%SP;
	.reg .b64 	%SPL;
	.reg .pred 	%p<3>;
	.reg .b32 	%r<11>;
	.reg .b32 	%f<3>;
	.reg .b64 	%rd<24>;
	.reg .b64 	%fd<3>;

	mov.u64 	%SPL, __local_depot0;
	cvta.local.u64 	%SP, %SPL;
	ld.param.u64 	%rd5, [_Z16LogGpuFloatArrayPfPm_param_0];
	ld.param.u64 	%rd4, [_Z16LogGpuFloatArrayPfPm_param_1];
	cvta.to.global.u64 	%rd1, %rd5;
	add.u64 	%rd6, %SP, 0;
	add.u64 	%rd2, %SPL, 0;
	mov.u32 	%r1, %ctaid.x;
	mov.u32 	%r2, %ntid.x;
	mov.u32 	%r3, %tid.x;
	mad.lo.s32 	%r4, %r1, %r2, %r3;
	cvt.u64.u32 	%rd3, %r4;
	setp.ne.s32 	%p1, %r4, 0;
	@%p1 bra 	$L__BB0_2;
	shl.b64 	%rd13, %rd3, 2;
	add.s64 	%rd14, %rd1, %rd13;
	ld.global.f32 	%f2, [%rd14];
	cvt.f64.f32 	%fd2, %f2;
	mov.b64 	%rd15, %fd2;
	st.local.v2.u64 	[%rd2], {%rd3, %rd15};
	mov.u64 	%rd16, $str;
	cvta.global.u64 	%rd17, %rd16;
	{ // callseq 1, 0
	.param .b64 param0;
	st.param.b64 	[param0], %rd17;
	.param .b64 param1;
	st.param.b64 	[param1], %rd6;
	.param .b32 retval0;
	call.uni (retval0), 
	vprintf, 
	(
	param0, 
	param1
	);
	ld.param.b32 	%r7, [retval0];
	} // callseq 1
	bra.uni 	$L__BB0_3;
$L__BB0_2:
	shl.b64 	%rd7, %rd3, 2;
	add.s64 	%rd8, %rd1, %rd7;
	ld.global.f32 	%f1, [%rd8];
	cvt.f64.f32 	%fd1, %f1;
	mov.b64 	%rd9, %fd1;
	st.local.v2.u64 	[%rd2], {%rd3, %rd9};
	mov.u64 	%rd10, $str$1;
	cvta.global.u64 	%rd11, %rd10;
	{ // callseq 0, 0
	.param .b64 param0;
	st.param.b64 	[param0], %rd11;
	.param .b64 param1;
	st.param.b64 	[param1], %rd6;
	.param .b32 retval0;
	call.uni (retval0), 
	vprintf, 
	(
	param0, 
	param1
	);
	ld.param.b32 	%r5, [retval0];
	} // callseq 0
$L__BB0_3:
	cvta.to.global.u64 	%rd19, %rd4;
	ld.global.u64 	%rd20, [%rd19];
	add.s64 	%rd21, %rd20, -1;
	setp.ne.s64 	%p2, %rd21, %rd3;
	@%p2 bra 	$L__BB0_5;
	mov.u64 	%rd22, $str$2;
	cvta.global.u64 	%rd23, %rd22;
	{ // callseq 2, 0
	.param .b64 param0;
	st.param.b64 	[param0], %rd23;
	.param .b64 param1;
	st.param.b64 	[param1], 0;
	.param .b32 retval0;
	call.uni (retval0), 
	vprintf, 
	(
	param0, 
	param1
	);
	ld.param.b32 	%r9, [retval0];
	} // callseq 2
$L__BB0_5:
	ret;

}
	// .globl	_Z16GpuSumFloatArrayPfS_
.visible .entry _Z16GpuSumFloatArrayPfS_(
	.param .u64 .ptr .align 1 _Z16GpuSumFloatArrayPfS__param_0,
	.param .u64 .ptr .align 1 _Z16GpuSumFloatArrayPfS__param_1
)
{
	.reg .b32 	%r<5>;
	.reg .b32 	%f<3>;
	.reg .b64 	%rd<7>;

	ld.param.u64 	%rd1, [_Z16GpuSumFloatArrayPfS__param_0];
	ld.param.u64 	%rd2, [_Z16GpuSumFloatArrayPfS__param_1];
	cvta.to.global.u64 	%rd3, %rd1;
	cvta.to.global.u64 	%rd4, %rd2;
	mov.u32 	%r1, %ctaid.x;
	mov.u32 	%r2, %ntid.x;
	mov.u32 	%r3, %tid.x;
	mad.lo.s32 	%r4, %r1, %r2, %r3;
	mul.wide.u32 	%rd5, %r4, 4;
	add.s64 	%rd6, %rd4, %rd5;
	ld.global.f32 	%f1, [%rd6];
	atom.global.add.f32 	%f2, [%rd3], %f1;
	ret;

}
	// .globl	_Z41GpuDisadvantageSameSizeFloatArrayElementsPfS_S_
.visible .entry _Z41GpuDisadvantageSameSizeFloatArrayElementsPfS_S_(
	.param .u64 .ptr .align 1 _Z41GpuDisadvantageSameSizeFloatArrayElementsPfS_S__param_0,
	.param .u64 .ptr .align 1 _Z41GpuDisadvantageSameSizeFloatArrayElementsPfS_S__param_1,
	.param .u64 .ptr .align 1 _Z41GpuDisadvantageSameSizeFloatArrayElementsPfS_S__param_2
)
{
	.reg .b32 	%r<5>;
	.reg .b32 	%f<4>;
	.reg .b64 	%rd<11>;

	ld.param.u64 	%rd1, [_Z41GpuDisadvantageSameSizeFloatArrayElementsPfS_S__param_0];
	ld.param.u64 	%rd2, [_Z41GpuDisadvantageSameSizeFloatArrayElementsPfS_S__param_1];
	ld.param.u64 	%rd3, [_Z41GpuDisadvantageSameSizeFloatArrayElementsPfS_S__param_2];
	cvta.to.global.u64 	%rd4, %rd3;
	cvta.to.global.u64 	%rd5, %rd2;
	cvta.to.global.u64 	%rd6, %rd1;
	mov.u32 	%r1, %ctaid.x;
	mov.u32 	%r2, %ntid.x;
	mov.u32 	%r3, %tid.x;
	mad.lo.s32 	%r4, %r1, %r2, %r3;
	mul.wide.u32 	%rd7, %r4, 4;
	add.s64 	%rd8, %rd6, %rd7;
	ld.global.f32 	%f1, [%rd8];
	add.s64 	%rd9, %rd5, %rd7;
	ld.global.f32 	%f2, [%rd9];
	sub.f32 	%f3, %f2, %f1;
	add.s64 	%rd10, %rd4, %rd7;
	st.global.f32 	[%rd10], %f3;
	ret;

}
	// .globl	_Z21GpuSquareArrayNumbersPfS_
.visible .entry _Z21GpuSquareArrayNumbersPfS_(
	.param .u64 .ptr .align 1 _Z21GpuSquareArrayNumbersPfS__param_0,
	.param .u64 .ptr .align 1 _Z21GpuSquareArrayNumbersPfS__param_1
)
{
	.reg .b32 	%r<5>;
	.reg .b32 	%f<3>;
	.reg .b64 	%rd<8>;

	ld.param.u64 	%rd1, [_Z21GpuSquareArrayNumbersPfS__param_0];
	ld.param.u64 	%rd2, [_Z21GpuSquareArrayNumbersPfS__param_1];
	cvta.to.global.u64 	%rd3, %rd2;
	cvta.to.global.u64 	%rd4, %rd1;
	mov.u32 	%r1, %ctaid.x;
	mov.u32 	%r2, %ntid.x;
	mov.u32 	%r3, %tid.x;
	mad.lo.s32 	%r4, %r1, %r2, %r3;
	mul.wide.u32 	%rd5, %r4, 4;
	add.s64 	%rd6, %rd4, %rd5;
	ld.global.f32 	%f1, [%rd6];
	mul.f32 	%f2, %f1, %f1;
	add.s64 	%rd7, %rd3, %rd5;
	st.global.f32 	[%rd7], %f2;
	ret;

}
	// .globl	_Z34AllocateArrayInGpuWithDefaultValueIfEvPT_S1_
.visible .entry _Z34AllocateArrayInGpuWithDefaultValueIfEvPT_S1_(
	.param .u64 .ptr .align 1 _Z34AllocateArrayInGpuWithDefaultValueIfEvPT_S1__param_0,
	.param .u64 .ptr .align 1 _Z34AllocateArrayInGpuWithDefaultValueIfEvPT_S1__param_1
)
{
	.reg .b32 	%r<5>;
	.reg .b32 	%f<2>;
	.reg .b64 	%rd<7>;

	ld.param.u64 	%rd1, [_Z34AllocateArrayInGpuWithDefaultValueIfEvPT_S1__param_0];
	ld.param.u64 	%rd2, [_Z34AllocateArrayInGpuWithDefaultValueIfEvPT_S1__param_1];
	cvta.to.global.u64 	%rd3, %rd1;
	cvta.to.global.u64 	%rd4, %rd2;
	mov.u32 	%r1, %ctaid.x;
	mov.u32 	%r2, %ntid.x;
	mov.u32 	%r3, %tid.x;
	mad.lo.s32 	%r4, %r1, %r2, %r3;
	ld.global.f32 	%f1, [%rd4];
	mul.wide.u32 	%rd5, %r4, 4;
	add.s64 	%rd6, %rd3, %rd5;
	st.global.f32 	[%rd6], %f1;
	ret;

}


// ===== COMPILED SASS (sm_100) =====

	.target	sm_100

	.elftype	@"ET_EXEC"


//--------------------- .note.nv.tkinfo           --------------------------
	.section	.note.nv.tkinfo,"",@"SHT_NOTE"
	.sectionflags	@"SHF_NOTE_NV_TKINFO"
	.tkinfo
        /*0018*/ 	.word	0x00000002
        /*0030*/ 	.string	""
        /*0030*/ 	.string	"ptxas"
        /*0030*/ 	.string	"Cuda compilation tools, release 13.0, V13.0.88"
        /*0030*/ 	.string	"Build cuda_13.0.r13.0/compiler.36424714_0"
        /*0030*/ 	.string	"-arch sm_100 -m 64 "



//--------------------- .note.nv.cuinfo           --------------------------
	.section	.note.nv.cuinfo,"",@"SHT_NOTE"
	.sectionflags	@"SHF_NOTE_NV_CUINFO"
        /*0018*/ 	.short	0x0002
        /*001a*/ 	.short	0x0064
        /*001c*/ 	.short	0x0082
	.zero		2


//--------------------- .nv.info                  --------------------------
	.section	.nv.info,"",@"SHT_CUDA_INFO"
	.align	4


	//----- nvinfo : EIATTR_REGCOUNT
	.align		4
        /*0000*/ 	.byte	0x04, 0x2f
        /*0002*/ 	.short	(.L_4 - .L_3)
	.align		4
.L_3:
        /*0004*/ 	.word	index@(_Z16LogGpuFloatArrayPfPm)
        /*0008*/ 	.word	0x00000018


	//----- nvinfo : EIATTR_FRAME_SIZE
	.align		4
.L_4:
        /*000c*/ 	.byte	0x04, 0x11
        /*000e*/ 	.short	(.L_6 - .L_5)
	.align		4
.L_5:
        /*0010*/ 	.word	index@(_Z16LogGpuFloatArrayPfPm)
        /*0014*/ 	.word	0x00000010


	//----- nvinfo : EIATTR_REGCOUNT
	.align		4
.L_6:
        /*0018*/ 	.byte	0x04, 0x2f
        /*001a*/ 	.short	(.L_8 - .L_7)
	.align		4
.L_7:
        /*001c*/ 	.word	index@(_Z16GpuSumFloatArrayPfS_)
        /*0020*/ 	.word	0x00000008


	//----- nvinfo : EIATTR_FRAME_SIZE
	.align		4
.L_8:
        /*0024*/ 	.byte	0x04, 0x11
        /*0026*/ 	.short	(.L_10 - .L_9)
	.align		4
.L_9:
        /*0028*/ 	.word	index@(_Z16GpuSumFloatArrayPfS_)
        /*002c*/ 	.word	0x00000000


	//----- nvinfo : EIATTR_REGCOUNT
	.align		4
.L_10:
        /*0030*/ 	.byte	0x04, 0x2f
        /*0032*/ 	.short	(.L_12 - .L_11)
	.align		4
.L_11:
        /*0034*/ 	.word	index@(_Z41GpuDisadvantageSameSizeFloatArrayElementsPfS_S_)
        /*0038*/ 	.word	0x0000000c


	//----- nvinfo : EIATTR_FRAME_SIZE
	.align		4
.L_12:
        /*003c*/ 	.byte	0x04, 0x11
        /*003e*/ 	.short	(.L_14 - .L_13)
	.align		4
.L_13:
        /*0040*/ 	.word	index@(_Z41GpuDisadvantageSameSizeFloatArrayElementsPfS_S_)
        /*0044*/ 	.word	0x00000000


	//----- nvinfo : EIATTR_REGCOUNT
	.align		4
.L_14:
        /*0048*/ 	.byte	0x04, 0x2f
        /*004a*/ 	.short	(.L_16 - .L_15)
	.align		4
.L_15:
        /*004c*/ 	.word	index@(_Z21GpuSquareArrayNumbersPfS_)
        /*0050*/ 	.word	0x0000000a


	//----- nvinfo : EIATTR_FRAME_SIZE
	.align		4
.L_16:
        /*0054*/ 	.byte	0x04, 0x11
        /*0056*/ 	.short	(.L_18 - .L_17)
	.align		4
.L_17:
        /*0058*/ 	.word	index@(_Z21GpuSquareArrayNumbersPfS_)
        /*005c*/ 	.word	0x00000000


	//----- nvinfo : EIATTR_REGCOUNT
	.align		4
.L_18:
        /*0060*/ 	.byte	0x04, 0x2f
        /*0062*/ 	.short	(.L_20 - .L_19)
	.align		4
.L_19:
        /*0064*/ 	.word	index@(_Z34AllocateArrayInGpuWithDefaultValueIfEvPT_S1_)
        /*0068*/ 	.word	0x0000000a


	//----- nvinfo : EIATTR_FRAME_SIZE
	.align		4
.L_20:
        /*006c*/ 	.byte	0x04, 0x11
        /*006e*/ 	.short	(.L_22 - .L_21)
	.align		4
.L_21:
        /*0070*/ 	.word	index@(_Z34AllocateArrayInGpuWithDefaultValueIfEvPT_S1_)
        /*0074*/ 	.word	0x00000000


	//----- nvinfo : EIATTR_MIN_STACK_SIZE
	.align		4
.L_22:
        /*0078*/ 	.byte	0x04, 0x12
        /*007a*/ 	.short	(.L_24 - .L_23)
	.align		4
.L_23:
        /*007c*/ 	.word	index@(_Z34AllocateArrayInGpuWithDefaultValueIfEvPT_S1_)
        /*0080*/ 	.word	0x00000000


	//----- nvinfo : EIATTR_MIN_STACK_SIZE
	.align		4
.L_24:
        /*0084*/ 	.byte	0x04, 0x12
        /*0086*/ 	.short	(.L_26 - .L_25)
	.align		4
.L_25:
        /*0088*/ 	.word	index@(_Z21GpuSquareArrayNumbersPfS_)
        /*008c*/ 	.word	0x00000000


	//----- nvinfo : EIATTR_MIN_STACK_SIZE
	.align		4
.L_26:
        /*0090*/ 	.byte	0x04, 0x12
        /*0092*/ 	.short	(.L_28 - .L_27)
	.align		4
.L_27:
        /*0094*/ 	.word	index@(_Z41GpuDisadvantageSameSizeFloatArrayElementsPfS_S_)
        /*0098*/ 	.word	0x00000000


	//----- nvinfo : EIATTR_MIN_STACK_SIZE
	.align		4
.L_28:
        /*009c*/ 	.byte	0x04, 0x12
        /*009e*/ 	.short	(.L_30 - .L_29)
	.align		4
.L_29:
        /*00a0*/ 	.word	index@(_Z16GpuSumFloatArrayPfS_)
        /*00a4*/ 	.word	0x00000000


	//----- nvinfo : EIATTR_MIN_STACK_SIZE
	.align		4
.L_30:
        /*00a8*/ 	.byte	0x04, 0x12
        /*00aa*/ 	.short	(.L_32 - .L_31)
	.align		4
.L_31:
        /*00ac*/ 	.word	index@(_Z16LogGpuFloatArrayPfPm)
        /*00b0*/ 	.word	0x00000010
.L_32:


//--------------------- .nv.compat                --------------------------
	.section	.nv.compat,"",@"SHT_CUDA_COMPAT_INFO"
	.align	4
        /*0000*/ 	.byte	0x02, 0x09, 0x00, 0x00, 0x02, 0x02, 0x01, 0x00, 0x02, 0x05, 0x05, 0x00, 0x03, 0x07, 0x01, 0x01
        /*0010*/ 	.byte	0x02, 0x03, 0x00, 0x00, 0x02, 0x06, 0x01, 0x00, 0x04, 0x0b, 0x08, 0x00, 0x09, 0x00, 0x00, 0x00
        /*0020*/ 	.byte	0x00, 0x00, 0x00, 0x00


//--------------------- .nv.info._Z34AllocateArrayInGpuWithDefaultValueIfEvPT_S1_ --------------------------
	.section	.nv.info._Z34AllocateArrayInGpuWithDefaultValueIfEvPT_S1_,"",@"SHT_CUDA_INFO"
	.sectionflags	@""
	.align	4


	//----- nvinfo : EIATTR_CUDA_API_VERSION
	.align		4
        /*0000*/ 	.byte	0x04, 0x37
        /*0002*/ 	.short	(.L_34 - .L_33)
.L_33:
        /*0004*/ 	.word	0x00000082


	//----- nvinfo : EIATTR_KPARAM_INFO
	.align		4
.L_34:
        /*0008*/ 	.byte	0x04, 0x17
        /*000a*/ 	.short	(.L_36 - .L_35)
.L_35:
        /*000c*/ 	.word	0x00000000
        /*0010*/ 	.short	0x0001
        /*0012*/ 	.short	0x0008
        /*0014*/ 	.byte	0x00, 0xf5, 0x21, 0x00


	//----- nvinfo : EIATTR_KPARAM_INFO
	.align		4
.L_36:
        /*0018*/ 	.byte	0x04, 0x17
        /*001a*/ 	.short	(.L_38 - .L_37)
.L_37:
        /*001c*/ 	.word	0x00000000
        /*0020*/ 	.short	0x0000
        /*0022*/ 	.short	0x0000
        /*0024*/ 	.byte	0x00, 0xf5, 0x21, 0x00


	//----- nvinfo : EIATTR_SPARSE_MMA_MASK
	.align		4
.L_38:
        /*0028*/ 	.byte	0x03, 0x50
        /*002a*/ 	.short	0x0000


	//----- nvinfo : EIATTR_MAXREG_COUNT
	.align		4
        /*002c*/ 	.byte	0x03, 0x1b
        /*002e*/ 	.short	0x00ff


	//----- nvinfo : EIATTR_MERCURY_ISA_VERSION
	.align		4
        /*0030*/ 	.byte	0x03, 0x5f
        /*0032*/ 	.short	0x0101


	//----- nvinfo : EIATTR_VRC_CTA_INIT_COUNT
	.align		4
        /*0034*/ 	.byte	0x02, 0x4a
	.zero		1
	.zero		1


	//----- nvinfo : EIATTR_EXIT_INSTR_OFFSETS
	.align		4
        /*0038*/ 	.byte	0x04, 0x1c
        /*003a*/ 	.short	(.L_40 - .L_39)


	//   ....[0]....
.L_39:
        /*003c*/ 	.word	0x000000b0


	//----- nvinfo : EIATTR_CBANK_PARAM_SIZE
	.align		4
.L_40:
        /*0040*/ 	.byte	0x03, 0x19
        /*0042*/ 	.short	0x0010


	//----- nvinfo : EIATTR_PARAM_CBANK
	.align		4
        /*0044*/ 	.byte	0x04, 0x0a
        /*0046*/ 	.short	(.L_42 - .L_41)
	.align		4
.L_41:
        /*0048*/ 	.word	index@(.nv.constant0._Z34AllocateArrayInGpuWithDefaultValueIfEvPT_S1_)
        /*004c*/ 	.short	0x0380
        /*004e*/ 	.short	0x0010


	//----- nvinfo : EIATTR_SW_WAR
	.align		4
.L_42:
        /*0050*/ 	.byte	0x04, 0x36
        /*0052*/ 	.short	(.L_44 - .L_43)
.L_43:
        /*0054*/ 	.word	0x00000008
.L_44:


//--------------------- .nv.info._Z21GpuSquareArrayNumbersPfS_ --------------------------
	.section	.nv.info._Z21GpuSquareArrayNumbersPfS_,"",@"SHT_CUDA_INFO"
	.sectionflags	@""
	.align	4


	//----- nvinfo : EIATTR_CUDA_API_VERSION
	.align		4
        /*0000*/ 	.byte	0x04, 0x37
        /*0002*/ 	.short	(.L_46 - .L_45)
.L_45:
        /*0004*/ 	.word	0x00000082


	//----- nvinfo : EIATTR_KPARAM_INFO
	.align		4
.L_46:
        /*0008*/ 	.byte	0x04, 0x17
        /*000a*/ 	.short	(.L_48 - .L_47)
.L_47:
        /*000c*/ 	.word	0x00000000
        /*0010*/ 	.short	0x0001
        /*0012*/ 	.short	0x0008
        /*0014*/ 	.byte	0x00, 0xf5, 0x21, 0x00


	//----- nvinfo : EIATTR_KPARAM_INFO
	.align		4
.L_48:
        /*0018*/ 	.byte	0x04, 0x17
        /*001a*/ 	.short	(.L_50 - .L_49)
.L_49:
        /*001c*/ 	.word	0x00000000
        /*0020*/ 	.short	0x0000
        /*0022*/ 	.short	0x0000
        /*0024*/ 	.byte	0x00, 0xf5, 0x21, 0x00


	//----- nvinfo : EIATTR_SPARSE_MMA_MASK
	.align		4
.L_50:
        /*0028*/ 	.byte	0x03, 0x50
        /*002a*/ 	.short	0x0000


	//----- nvinfo : EIATTR_MAXREG_COUNT
	.align		4
        /*002c*/ 	.byte	0x03, 0x1b
        /*002e*/ 	.short	0x00ff


	//----- nvinfo : EIATTR_MERCURY_ISA_VERSION
	.align		4
        /*0030*/ 	.byte	0x03, 0x5f
        /*0032*/ 	.short	0x0101


	//----- nvinfo : EIATTR_VRC_CTA_INIT_COUNT
	.align		4
        /*0034*/ 	.byte	0x02, 0x4a
	.zero		1
	.zero		1


	//----- nvinfo : EIATTR_EXIT_INSTR_OFFSETS
	.align		4
        /*0038*/ 	.byte	0x04, 0x1c
        /*003a*/ 	.short	(.L_52 - .L_51)


	//   ....[0]....
.L_51:
        /*003c*/ 	.word	0x000000d0


	//----- nvinfo : EIATTR_CBANK_PARAM_SIZE
	.align		4
.L_52:
        /*0040*/ 	.byte	0x03, 0x19
        /*0042*/ 	.short	0x0010


	//----- nvinfo : EIATTR_PARAM_CBANK
	.align		4
        /*0044*/ 	.byte	0x04, 0x0a
        /*0046*/ 	.short	(.L_54 - .L_53)
	.align		4
.L_53:
        /*0048*/ 	.word	index@(.nv.constant0._Z21GpuSquareArrayNumbersPfS_)
        /*004c*/ 	.short	0x0380
        /*004e*/ 	.short	0x0010


	//----- nvinfo : EIATTR_SW_WAR
	.align		4
.L_54:
        /*0050*/ 	.byte	0x04, 0x36
        /*0052*/ 	.short	(.L_56 - .L_55)
.L_55:
        /*0054*/ 	.word	0x00000008
.L_56:


//--------------------- .nv.info._Z41GpuDisadvantageSameSizeFloatArrayElementsPfS_S_ --------------------------
	.section	.nv.info._Z41GpuDisadvantageSameSizeFloatArrayElementsPfS_S_,"",@"SHT_CUDA_INFO"
	.sectionflags	@""
	.align	4


	//----- nvinfo : EIATTR_CUDA_API_VERSION
	.align		4
        /*0000*/ 	.byte	0x04, 0x37
        /*0002*/ 	.short	(.L_58 - .L_57)
.L_57:
        /*0004*/ 	.word	0x00000082


	//----- nvinfo : EIATTR_KPARAM_INFO
	.align		4
.L_58:
        /*0008*/ 	.byte	0x04, 0x17
        /*000a*/ 	.short	(.L_60 - .L_59)
.L_59:
        /*000c*/ 	.word	0x00000000
        /*0010*/ 	.short	0x0002
        /*0012*/ 	.short	0x0010
        /*0014*/ 	.byte	0x00, 0xf5, 0x21, 0x00


	//----- nvinfo : EIATTR_KPARAM_INFO
	.align		4
.L_60:
        /*0018*/ 	.byte	0x04, 0x17
        /*001a*/ 	.short	(.L_62 - .L_61)
.L_61:
        /*001c*/ 	.word	0x00000000
        /*0020*/ 	.short	0x0001
        /*0022*/ 	.short	0x0008
        /*0024*/ 	.byte	0x00, 0xf5, 0x21, 0x00


	//----- nvinfo : EIATTR_KPARAM_INFO
	.align		4
.L_62:
        /*0028*/ 	.byte	0x04, 0x17
        /*002a*/ 	.short	(.L_64 - .L_63)
.L_63:
        /*002c*/ 	.word	0x00000000
        /*0030*/ 	.short	0x0000
        /*0032*/ 	.short	0x0000
        /*0034*/ 	.byte	0x00, 0xf5, 0x21, 0x00


	//----- nvinfo : EIATTR_SPARSE_MMA_MASK
	.align		4
.L_64:
        /*0038*/ 	.byte	0x03, 0x50
        /*003a*/ 	.short	0x0000


	//----- nvinfo : EIATTR_MAXREG_COUNT
	.align		4
        /*003c*/ 	.byte	0x03, 0x1b
        /*003e*/ 	.short	0x00ff


	//----- nvinfo : EIATTR_MERCURY_ISA_VERSION
	.align		4
        /*0040*/ 	.byte	0x03, 0x5f
        /*0042*/ 	.short	0x0101


	//----- nvinfo : EIATTR_VRC_CTA_INIT_COUNT
	.align		4
        /*0044*/ 	.byte	0x02, 0x4a
	.zero		1
	.zero		1


	//----- nvinfo : EIATTR_EXIT_INSTR_OFFSETS
	.align		4
        /*0048*/ 	.byte	0x04, 0x1c
        /*004a*/ 	.short	(.L_66 - .L_65)


	//   ....[0]....
.L_65:
        /*004c*/ 	.word	0x00000100


	//----- nvinfo : EIATTR_CBANK_PARAM_SIZE
	.align		4
.L_66:
        /*0050*/ 	.byte	0x03, 0x19
        /*0052*/ 	.short	0x0018


	//----- nvinfo : EIATTR_PARAM_CBANK
	.align		4
        /*0054*/ 	.byte	0x04, 0x0a
        /*0056*/ 	.short	(.L_68 - .L_67)
	.align		4
.L_67:
        /*0058*/ 	.word	index@(.nv.constant0._Z41GpuDisadvantageSameSizeFloatArrayElementsPfS_S_)
        /*005c*/ 	.short	0x0380
        /*005e*/ 	.short	0x0018


	//----- nvinfo : EIATTR_SW_WAR
	.align		4
.L_68:
        /*0060*/ 	.byte	0x04, 0x36
        /*0062*/ 	.short	(.L_70 - .L_69)
.L_69:
        /*0064*/ 	.word	0x00000008
.L_70:


//--------------------- .nv.info._Z16GpuSumFloatArrayPfS_ --------------------------
	.section	.nv.info._Z16GpuSumFloatArrayPfS_,"",@"SHT_CUDA_INFO"
	.sectionflags	@""
	.align	4


	//----- nvinfo : EIATTR_CUDA_API_VERSION
	.align		4
        /*0000*/ 	.byte	0x04, 0x37
        /*0002*/ 	.short	(.L_72 - .L_71)
.L_71:
        /*0004*/ 	.word	0x00000082


	//----- nvinfo : EIATTR_KPARAM_INFO
	.align		4
.L_72:
        /*0008*/ 	.byte	0x04, 0x17
        /*000a*/ 	.short	(.L_74 - .L_73)
.L_73:
        /*000c*/ 	.word	0x00000000
        /*0010*/ 	.short	0x0001
        /*0012*/ 	.short	0x0008
        /*0014*/ 	.byte	0x00, 0xf5, 0x21, 0x00


	//----- nvinfo : EIATTR_KPARAM_INFO
	.align		4
.L_74:
        /*0018*/ 	.byte	0x04, 0x17
        /*001a*/ 	.short	(.L_76 - .L_75)
.L_75:
        /*001c*/ 	.word	0x00000000
        /*0020*/ 	.short	0x0000
        /*0022*/ 	.short	0x0000
        /*0024*/ 	.byte	0x00, 0xf5, 0x21, 0x00


	//----- nvinfo : EIATTR_SPARSE_MMA_MASK
	.align		4
.L_76:
        /*0028*/ 	.byte	0x03, 0x50
        /*002a*/ 	.short	0x0000


	//----- nvinfo : EIATTR_MAXREG_COUNT
	.align		4
        /*002c*/ 	.byte	0x03, 0x1b
        /*002e*/ 	.short	0x00ff


	//----- nvinfo : EIATTR_MERCURY_ISA_VERSION
	.align		4
        /*0030*/ 	.byte	0x03, 0x5f
        /*0032*/ 	.short	0x0101


	//----- nvinfo : EIATTR_VRC_CTA_INIT_COUNT
	.align		4
        /*0034*/ 	.byte	0x02, 0x4a
	.zero		1
	.zero		1


	//----- nvinfo : EIATTR_EXIT_INSTR_OFFSETS
	.align		4
        /*0038*/ 	.byte	0x04, 0x1c
        /*003a*/ 	.short	(.L_78 - .L_77)


	//   ....[0]....
.L_77:
        /*003c*/ 	.word	0x000000b0


	//----- nvinfo : EIATTR_CBANK_PARAM_SIZE
	.align		4
.L_78:
        /*0040*/ 	.byte	0x03, 0x19
        /*0042*/ 	.short	0x0010


	//----- nvinfo : EIATTR_PARAM_CBANK
	.align		4
        /*0044*/ 	.byte	0x04, 0x0a
        /*0046*/ 	.short	(.L_80 - .L_79)
	.align		4
.L_79:
        /*0048*/ 	.word	index@(.nv.constant0._Z16GpuSumFloatArrayPfS_)
        /*004c*/ 	.short	0x0380
        /*004e*/ 	.short	0x0010


	//----- nvinfo : EIATTR_SW_WAR
	.align		4
.L_80:
        /*0050*/ 	.byte	0x04, 0x36
        /*0052*/ 	.short	(.L_82 - .L_81)
.L_81:
        /*0054*/ 	.word	0x00000008
.L_82:


//--------------------- .nv.info._Z16LogGpuFloatArrayPfPm --------------------------
	.section	.nv.info._Z16LogGpuFloatArrayPfPm,"",@"SHT_CUDA_INFO"
	.sectionflags	@""
	.align	4


	//----- nvinfo : EIATTR_CUDA_API_VERSION
	.align		4
        /*0000*/ 	.byte	0x04, 0x37
        /*0002*/ 	.short	(.L_84 - .L_83)
.L_83:
        /*0004*/ 	.word	0x00000082


	//----- nvinfo : EIATTR_KPARAM_INFO
	.align		4
.L_84:
        /*0008*/ 	.byte	0x04, 0x17
        /*000a*/ 	.short	(.L_86 - .L_85)
.L_85:
        /*000c*/ 	.word	0x00000000
        /*0010*/ 	.short	0x0001
        /*0012*/ 	.short	0x0008
        /*0014*/ 	.byte	0x00, 0xf5, 0x21, 0x00


	//----- nvinfo : EIATTR_KPARAM_INFO
	.align		4
.L_86:
        /*0018*/ 	.byte	0x04, 0x17
        /*001a*/ 	.short	(.L_88 - .L_87)
.L_87:
        /*001c*/ 	.word	0x00000000
        /*0020*/ 	.short	0x0000
        /*0022*/ 	.short	0x0000
        /*0024*/ 	.byte	0x00, 0xf5, 0x21, 0x00


	//----- nvinfo : EIATTR_SPARSE_MMA_MASK
	.align		4
.L_88:
        /*0028*/ 	.byte	0x03, 0x50
        /*002a*/ 	.short	0x0000


	//----- nvinfo : EIATTR_MAXREG_COUNT
	.align		4
        /*002c*/ 	.byte	0x03, 0x1b
        /*002e*/ 	.short	0x00ff


	//----- nvinfo : EIATTR_EXTERNS
	.align		4
        /*0030*/ 	.byte	0x04, 0x0f
        /*0032*/ 	.short	(.L_90 - .L_89)


	//   ....[0]....
	.align		4
.L_89:
        /*0034*/ 	.word	index@(vprintf)


	//----- nvinfo : EIATTR_MERCURY_ISA_VERSION
	.align		4
.L_90:
        /*0038*/ 	.byte	0x03, 0x5f
        /*003a*/ 	.short	0x0101


	//----- nvinfo : EIATTR_VRC_CTA_INIT_COUNT
	.align		4
        /*003c*/ 	.byte	0x02, 0x4a
	.zero		1
	.zero		1


	//----- nvinfo : EIATTR_SYSCALL_OFFSETS
	.align		4
        /*0040*/ 	.byte	0x04, 0x46
        /*0042*/ 	.short	(.L_92 - .L_91)


	//   ....[0]....
.L_91:
        /*0044*/ 	.word	0x000001a0


	//   ....[1]....
        /*0048*/ 	.word	0x000002a0


	//   ....[2]....
        /*004c*/ 	.word	0x000003a0


	//----- nvinfo : EIATTR_EXIT_INSTR_OFFSETS
	.align		4
.L_92:
        /*0050*/ 	.byte	0x04, 0x1c
        /*0052*/ 	.short	(.L_94 - .L_93)


	//   ....[0]....
.L_93:
        /*0054*/ 	.word	0x00000320


	//   ....[1]....
        /*0058*/ 	.word	0x000003b0


	//----- nvinfo : EIATTR_CRS_STACK_SIZE
	.align		4
.L_94:
        /*005c*/ 	.byte	0x04, 0x1e
        /*005e*/ 	.short	(.L_96 - .L_95)
.L_95:
        /*0060*/ 	.word	0x00000000


	//----- nvinfo : EIATTR_CBANK_PARAM_SIZE
	.align		4
.L_96:
        /*0064*/ 	.byte	0x03, 0x19
        /*0066*/ 	.short	0x0010


	//----- nvinfo : EIATTR_PARAM_CBANK
	.align		4
        /*0068*/ 	.byte	0x04, 0x0a
        /*006a*/ 	.short	(.L_98 - .L_97)
	.align		4
.L_97:
        /*006c*/ 	.word	index@(.nv.constant0._Z16LogGpuFloatArrayPfPm)
        /*0070*/ 	.short	0x0380
        /*0072*/ 	.short	0x0010


	//----- nvinfo : EIATTR_SW_WAR
	.align		4
.L_98:
        /*0074*/ 	.byte	0x04, 0x36
        /*0076*/ 	.short	(.L_100 - .L_99)
.L_99:
        /*0078*/ 	.word	0x00000008
.L_100:


//--------------------- .nv.callgraph             --------------------------
	.section	.nv.callgraph,"",@"SHT_CUDA_CALLGRAPH"
	.align	4
	.sectionentsize	8
	.align		4
        /*0000*/ 	.word	0x00000000
	.align		4
        /*0004*/ 	.word	0xffffffff
	.align		4
        /*0008*/ 	.word	index@(_Z16LogGpuFloatArrayPfPm)
	.align		4
        /*000c*/ 	.word	index@(vprintf)
	.align		4
        /*0010*/ 	.word	0x00000000
	.align		4
        /*0014*/ 	.word	0xfffffffe
	.align		4
        /*0018*/ 	.word	0x00000000
	.align		4
        /*001c*/ 	.word	0xfffffffd
	.align		4
        /*0020*/ 	.word	0x00000000
	.align		4
        /*0024*/ 	.word	0xfffffffc


//--------------------- .nv.constant4             --------------------------
	.section	.nv.constant4,"a",@progbits
	.align	8
	.align		8
.nv.constant4:
        /*0000*/ 	.dword	$str
	.align		8
        /*0008*/ 	.dword	$str$1
	.align		8
        /*0010*/ 	.dword	$str$2
	.align		8
        /*0018*/ 	.dword	vprintf


//--------------------- .text._Z34AllocateArrayInGpuWithDefaultValueIfEvPT_S1_ --------------------------
	.section	.text._Z34AllocateArrayInGpuWithDefaultValueIfEvPT_S1_,"ax",@progbits
	.align	128
        .global         _Z34AllocateArrayInGpuWithDefaultValueIfEvPT_S1_
        .type           _Z34AllocateArrayInGpuWithDefaultValueIfEvPT_S1_,@function
        .size           _Z34AllocateArrayInGpuWithDefaultValueIfEvPT_S1_,(.L_x_10 - _Z34AllocateArrayInGpuWithDefaultValueIfEvPT_S1_)
        .other          _Z34AllocateArrayInGpuWithDefaultValueIfEvPT_S1_,@"STO_CUDA_ENTRY STV_DEFAULT"
_Z34AllocateArrayInGpuWithDefaultValueIfEvPT_S1_:
.text._Z34AllocateArrayInGpuWithDefaultValueIfEvPT_S1_:
[----:B------:R-:W-:Y:S08]  /*0000*/  LDC R1, c[0x0][0x37c] ;  /* 0x0000df00ff017b82 */ /* 0x000ff00000000800 */
[----:B------:R-:W0:Y:S01]  /*0010*/  LDC.64 R2, c[0x0][0x388] ;  /* 0x0000e200ff027b82 */ /* 0x000e220000000a00 */
[----:B------:R-:W0:Y:S01]  /*0020*/  LDCU.64 UR4, c[0x0][0x358] ;  /* 0x00006b00ff0477ac */ /* 0x000e220008000a00 */
[----:B------:R-:W1:Y:S06]  /*0030*/  S2R R0, SR_TID.X ;  /* 0x0000000000007919 */ /* 0x000e6c0000002100 */
[----:B------:R-:W1:Y:S08]  /*0040*/  S2UR UR6, SR_CTAID.X ;  /* 0x00000000000679c3 */ /* 0x000e700000002500 */
[----:B------:R-:W1:Y:S01]  /*0050*/  LDC R7, c[0x0][0x360] ;  /* 0x0000d800ff077b82 */ /* 0x000e620000000800 */
[----:B0-----:R-:W2:Y:S07]  /*0060*/  LDG.E R3, desc[UR4][R2.64] ;  /* 0x0000000402037981 */ /* 0x001eae000c1e1900 */
[----:B------:R-:W0:Y:S01]  /*0070*/  LDC.64 R4, c[0x0][0x380] ;  /* 0x0000e000ff047b82 */ /* 0x000e220000000a00 */
[----:B-1----:R-:W-:-:S04]  /*0080*/  IMAD R7, R7, UR6, R0 ;  /* 0x0000000607077c24 */ /* 0x002fc8000f8e0200 */
[----:B0-----:R-:W-:-:S05]  /*0090*/  IMAD.WIDE.U32 R4, R7, 0x4, R4 ;  /* 0x0000000407047825 */ /* 0x001fca00078e0004 */
[----:B--2---:R-:W-:Y:S01]  /*00a0*/  STG.E desc[UR4][R4.64], R3 ;  /* 0x0000000304007986 */ /* 0x004fe2000c101904 */
[----:B------:R-:W-:Y:S05]  /*00b0*/  EXIT ;  /* 0x000000000000794d */ /* 0x000fea0003800000 */
.L_x_0:
[----:B------:R-:W-:-:S00]  /*00c0*/  BRA `(.L_x_0) ;  /* 0xfffffffc00fc7947 */ /* 0x000fc0000383ffff */
[----:B------:R-:W-:-:S00]  /*00d0*/  NOP ;  /* 0x0000000000007918 */ /* 0x000fc00000000000 */
        /* <DEDUP_REMOVED lines=10> */
.L_x_10:


//--------------------- .text._Z21GpuSquareArrayNumbersPfS_ --------------------------
	.section	.text._Z21GpuSquareArrayNumbersPfS_,"ax",@progbits
	.align	128
        .global         _Z21GpuSquareArrayNumbersPfS_
        .type           _Z21GpuSquareArrayNumbersPfS_,@function
        .size           _Z21GpuSquareArrayNumbersPfS_,(.L_x_11 - _Z21GpuSquareArrayNumbersPfS_)
        .other          _Z21GpuSquareArrayNumbersPfS_,@"STO_CUDA_ENTRY STV_DEFAULT"
_Z21GpuSquareArrayNumbersPfS_:
.text._Z21GpuSquareArrayNumbersPfS_:
[----:B------:R-:W-:Y:S01]  /*0000*/  LDC R1, c[0x0][0x37c] ;  /* 0x0000df00ff017b82 */ /* 0x000fe20000000800 */
[----:B------:R-:W0:Y:S07]  /*0010*/  S2R R0, SR_TID.X ;  /* 0x0000000000007919 */ /* 0x000e2e0000002100 */
[----:B------:R-:W0:Y:S01]  /*0020*/  S2UR UR6, SR_CTAID.X ;  /* 0x00000000000679c3 */ /* 0x000e220000002500 */
[----:B------:R-:W1:Y:S07]  /*0030*/  LDCU.64 UR4, c[0x0][0x358] ;  /* 0x00006b00ff0477ac */ /* 0x000e6e0008000a00 */
[----:B------:R-:W0:Y:S08]  /*0040*/  LDC R7, c[0x0][0x360] ;  /* 0x0000d800ff077b82 */ /* 0x000e300000000800 */
[----:B------:R-:W2:Y:S08]  /*0050*/  LDC.64 R2, c[0x0][0x380] ;  /* 0x0000e000ff027b82 */ /* 0x000eb00000000a00 */
[----:B------:R-:W3:Y:S01]  /*0060*/  LDC.64 R4, c[0x0][0x388] ;  /* 0x0000e200ff047b82 */ /* 0x000ee20000000a00 */
[----:B0-----:R-:W-:-:S04]  /*0070*/  IMAD R7, R7, UR6, R0 ;  /* 0x0000000607077c24 */ /* 0x001fc8000f8e0200 */
[----:B--2---:R-:W-:-:S06]  /*0080*/  IMAD.WIDE.U32 R2, R7, 0x4, R2 ;  /* 0x0000000407027825 */ /* 0x004fcc00078e0002 */
[----:B-1----:R-:W2:Y:S01]  /*0090*/  LDG.E R2, desc[UR4][R2.64] ;  /* 0x0000000402027981 */ /* 0x002ea2000c1e1900 */
[----:B---3--:R-:W-:-:S04]  /*00a0*/  IMAD.WIDE.U32 R4, R7, 0x4, R4 ;  /* 0x0000000407047825 */ /* 0x008fc800078e0004 */
[----:B--2---:R-:W-:-:S05]  /*00b0*/  FMUL R7, R2, R2 ;  /* 0x0000000202077220 */ /* 0x004fca0000400000 */
[----:B------:R-:W-:Y:S01]  /*00c0*/  STG.E desc[UR4][R4.64], R7 ;  /* 0x0000000704007986 */ /* 0x000fe2000c101904 */
[----:B------:R-:W-:Y:S05]  /*00d0*/  EXIT ;  /* 0x000000000000794d */ /* 0x000fea0003800000 */
.L_x_1:
        /* <DEDUP_REMOVED lines=10> */
.L_x_11:


//--------------------- .text._Z41GpuDisadvantageSameSizeFloatArrayElementsPfS_S_ --------------------------
	.section	.text._Z41GpuDisadvantageSameSizeFloatArrayElementsPfS_S_,"ax",@progbits
	.align	128
        .global         _Z41GpuDisadvantageSameSizeFloatArrayElementsPfS_S_
        .type           _Z41GpuDisadvantageSameSizeFloatArrayElementsPfS_S_,@function
        .size           _Z41GpuDisadvantageSameSizeFloatArrayElementsPfS_S_,(.L_x_12 - _Z41GpuDisadvantageSameSizeFloatArrayElementsPfS_S_)
        .other          _Z41GpuDisadvantageSameSizeFloatArrayElementsPfS_S_,@"STO_CUDA_ENTRY STV_DEFAULT"
_Z41GpuDisadvantageSameSizeFloatArrayElementsPfS_S_:
.text._Z41GpuDisadvantageSameSizeFloatArrayElementsPfS_S_:
[----:B------:R-:W-:Y:S01]  /*0000*/  LDC R1, c[0x0][0x37c] ;  /* 0x0000df00ff017b82 */ /* 0x000fe20000000800 */
[----:B------:R-:W0:Y:S07]  /*0010*/  S2R R0, SR_TID.X ;  /* 0x0000000000007919 */ /* 0x000e2e0000002100 */
[----:B------:R-:W0:Y:S01]  /*0020*/  S2UR UR6, SR_CTAID.X ;  /* 0x00000000000679c3 */ /* 0x000e220000002500 */
[----:B------:R-:W1:Y:S07]  /*0030*/  LDCU.64 UR4, c[0x0][0x358] ;  /* 0x00006b00ff0477ac */ /* 0x000e6e0008000a00 */
[----:B------:R-:W0:Y:S08]  /*0040*/  LDC R9, c[0x0][0x360] ;  /* 0x0000d800ff097b82 */ /* 0x000e300000000800 */
[----:B------:R-:W2:Y:S08]  /*0050*/  LDC.64 R2, c[0x0][0x380] ;  /* 0x0000e000ff027b82 */ /* 0x000eb00000000a00 */
[----:B------:R-:W3:Y:S01]  /*0060*/  LDC.64 R4, c[0x0][0x388] ;  /* 0x0000e200ff047b82 */ /* 0x000ee20000000a00 */
[----:B0-----:R-:W-:-:S07]  /*0070*/  IMAD R9, R9, UR6, R0 ;  /* 0x0000000609097c24 */ /* 0x001fce000f8e0200 */
[----:B------:R-:W0:Y:S01]  /*0080*/  LDC.64 R6, c[0x0][0x390] ;  /* 0x0000e400ff067b82 */ /* 0x000e220000000a00 */
[----:B--2---:R-:W-:-:S06]  /*0090*/  IMAD.WIDE.U32 R2, R9, 0x4, R2 ;  /* 0x0000000409027825 */ /* 0x004fcc00078e0002 */
[----:B-1----:R-:W2:Y:S01]  /*00a0*/  LDG.E R2, desc[UR4][R2.64] ;  /* 0x0000000402027981 */ /* 0x002ea2000c1e1900 */
[----:B---3--:R-:W-:-:S06]  /*00b0*/  IMAD.WIDE.U32 R4, R9, 0x4, R4 ;  /* 0x0000000409047825 */ /* 0x008fcc00078e0004 */
[----:B------:R-:W2:Y:S01]  /*00c0*/  LDG.E R5, desc[UR4][R4.64] ;  /* 0x0000000404057981 */ /* 0x000ea2000c1e1900 */
[----:B0-----:R-:W-:-:S04]  /*00d0*/  IMAD.WIDE.U32 R6, R9, 0x4, R6 ;  /* 0x0000000409067825 */ /* 0x001fc800078e0006 */
[----:B--2---:R-:W-:-:S05]  /*00e0*/  FADD R9, -R2, R5 ;  /* 0x0000000502097221 */ /* 0x004fca0000000100 */
[----:B------:R-:W-:Y:S01]  /*00f0*/  STG.E desc[UR4][R6.64], R9 ;  /* 0x0000000906007986 */ /* 0x000fe2000c101904 */
[----:B------:R-:W-:Y:S05]  /*0100*/  EXIT ;  /* 0x000000000000794d */ /* 0x000fea0003800000 */
.L_x_2:
        /* <DEDUP_REMOVED lines=15> */
.L_x_12:


//--------------------- .text._Z16GpuSumFloatArrayPfS_ --------------------------
	.section	.text._Z16GpuSumFloatArrayPfS_,"ax",@progbits
	.align	128
        .global         _Z16GpuSumFloatArrayPfS_
        .type           _Z16GpuSumFloatArrayPfS_,@function
        .size           _Z16GpuSumFloatArrayPfS_,(.L_x_13 - _Z16GpuSumFloatArrayPfS_)
        .other          _Z16GpuSumFloatArrayPfS_,@"STO_CUDA_ENTRY STV_DEFAULT"
_Z16GpuSumFloatArrayPfS_:
.text._Z16GpuSumFloatArrayPfS_:
[----:B------:R-:W-:Y:S01]  /*0000*/  LDC R1, c[0x0][0x37c] ;  /* 0x0000df00ff017b82 */ /* 0x000fe20000000800 */
[----:B------:R-:W0:Y:S07]  /*0010*/  S2R R0, SR_TID.X ;  /* 0x0000000000007919 */ /* 0x000e2e0000002100 */
[----:B------:R-:W0:Y:S01]  /*0020*/  S2UR UR6, SR_CTAID.X ;  /* 0x00000000000679c3 */ /* 0x000e220000002500 */
[----:B------:R-:W1:Y:S07]  /*0030*/  LDCU.64 UR4, c[0x0][0x358] ;  /* 0x00006b00ff0477ac */ /* 0x000e6e0008000a00 */
[----:B------:R-:W0:Y:S08]  /*0040*/  LDC R5, c[0x0][0x360] ;  /* 0x0000d800ff057b82 */ /* 0x000e300000000800 */
[----:B------:R-:W2:Y:S01]  /*0050*/  LDC.64 R2, c[0x0][0x388] ;  /* 0x0000e200ff027b82 */ /* 0x000ea20000000a00 */
[----:B0-----:R-:W-:-:S04]  /*0060*/  IMAD R5, R5, UR6, R0 ;  /* 0x0000000605057c24 */ /* 0x001fc8000f8e0200 */
[----:B--2---:R-:W-:-:S06]  /*0070*/  IMAD.WIDE.U32 R2, R5, 0x4, R2 ;  /* 0x0000000405027825 */ /* 0x004fcc00078e0002 */
[----:B-1----:R-:W2:Y:S01]  /*0080*/  LDG.E R3, desc[UR4][R2.64] ;  /* 0x0000000402037981 */ /* 0x002ea2000c1e1900 */
[----:B------:R-:W2:Y:S03]  /*0090*/  LDC.64 R4, c[0x0][0x380] ;  /* 0x0000e000ff047b82 */ /* 0x000ea60000000a00 */
[----:B--2---:R-:W-:Y:S01]  /*00a0*/  REDG.E.ADD.F32.FTZ.RN.STRONG.GPU desc[UR4][R4.64], R3 ;  /* 0x00000003040079a6 */ /* 0x004fe2000c12f304 */
[----:B------:R-:W-:Y:S05]  /*00b0*/  EXIT ;  /* 0x000000000000794d */ /* 0x000fea0003800000 */
.L_x_3:
        /* <DEDUP_REMOVED lines=12> */
.L_x_13:


//--------------------- .text._Z16LogGpuFloatArrayPfPm --------------------------
	.section	.text._Z16LogGpuFloatArrayPfPm,"ax",@progbits
	.align	128
        .global         _Z16LogGpuFloatArrayPfPm
        .type           _Z16LogGpuFloatArrayPfPm,@function
        .size           _Z16LogGpuFloatArrayPfPm,(.L_x_14 - _Z16LogGpuFloatArrayPfPm)
        .other          _Z16LogGpuFloatArrayPfPm,@"STO_CUDA_ENTRY STV_DEFAULT"
_Z16LogGpuFloatArrayPfPm:
.text._Z16LogGpuFloatArrayPfPm:
[----:B------:R-:W0:Y:S01]  /*0000*/  LDC R1, c[0x0][0x37c] ;  /* 0x0000df00ff017b82 */ /* 0x000e220000000800 */
[----:B------:R-:W1:Y:S01]  /*0010*/  S2R R3, SR_TID.X ;  /* 0x0000000000037919 */ /* 0x000e620000002100 */
[----:B------:R-:W2:Y:S06]  /*0020*/  LDCU UR5, c[0x0][0x2fc] ;  /* 0x00005f80ff0577ac */ /* 0x000eac0008000800 */
[----:B------:R-:W1:Y:S01]  /*0030*/  S2UR UR6, SR_CTAID.X ;  /* 0x00000000000679c3 */ /* 0x000e620000002500 */
[----:B0-----:R-:W-:Y:S01]  /*0040*/  VIADD R1, R1, 0xfffffff0 ;  /* 0xfffffff001017836 */ /* 0x001fe20000000000 */
[----:B------:R-:W-:Y:S01]  /*0050*/  BSSY.RECONVERGENT B6, `(.L_x_4) ;  /* 0x0000026000067945 */ /* 0x000fe20003800200 */
[----:B------:R-:W0:Y:S01]  /*0060*/  LDCU UR4, c[0x0][0x2f8] ;  /* 0x00005f00ff0477ac */ /* 0x000e220008000800 */
[----:B------:R-:W-:Y:S01]  /*0070*/  IMAD.MOV.U32 R9, RZ, RZ, RZ ;  /* 0x000000ffff097224 */ /* 0x000fe200078e00ff */
[----:B------:R-:W3:Y:S03]  /*0080*/  LDCU.64 UR36, c[0x0][0x358] ;  /* 0x00006b00ff2477ac */ /* 0x000ee60008000a00 */
[----:B------:R-:W1:Y:S01]  /*0090*/  LDC R16, c[0x0][0x360] ;  /* 0x0000d800ff107b82 */ /* 0x000e620000000800 */
[----:B0-----:R-:W-:-:S05]  /*00a0*/  IADD3 R6, P1, PT, R1, UR4, RZ ;  /* 0x0000000401067c10 */ /* 0x001fca000ff3e0ff */
[----:B--2---:R-:W-:Y:S02]  /*00b0*/  IMAD.X R7, RZ, RZ, UR5, P1 ;  /* 0x00000005ff077e24 */ /* 0x004fe400088e06ff */
[----:B-1----:R-:W-:-:S04]  /*00c0*/  IMAD R16, R16, UR6, R3 ;  /* 0x0000000610107c24 */ /* 0x002fc8000f8e0203 */
[----:B------:R-:W-:Y:S01]  /*00d0*/  IMAD.MOV.U32 R8, RZ, RZ, R16 ;  /* 0x000000ffff087224 */ /* 0x000fe200078e0010 */
[----:B------:R-:W-:-:S13]  /*00e0*/  ISETP.NE.AND P0, PT, R16, RZ, PT ;  /* 0x000000ff1000720c */ /* 0x000fda0003f05270 */
[----:B---3--:R-:W-:Y:S05]  /*00f0*/  @P0 BRA `(.L_x_5) ;  /* 0x0000000000300947 */ /* 0x008fea0003800000 */
[----:B------:R-:W0:Y:S01]  /*0100*/  LDC.64 R2, c[0x0][0x380] ;  /* 0x0000e000ff027b82 */ /* 0x000e220000000a00 */
[----:B------:R-:W-:Y:S01]  /*0110*/  MOV R0, 0x18 ;  /* 0x0000001800007802 */ /* 0x000fe20000000f00 */
[----:B------:R-:W1:Y:S01]  /*0120*/  LDCU.64 UR4, c[0x4][URZ] ;  /* 0x01000000ff0477ac */ /* 0x000e620008000a00 */
[----:B0-----:R-:W2:Y:S05]  /*0130*/  LDG.E R2, desc[UR36][R2.64] ;  /* 0x0000002402027981 */ /* 0x001eaa000c1e1900 */
[----:B------:R0:W3:Y:S01]  /*0140*/  LDC.64 R12, c[0x4][R0] ;  /* 0x01000000000c7b82 */ /* 0x0000e20000000a00 */
[----:B-1----:R-:W-:Y:S02]  /*0150*/  IMAD.U32 R4, RZ, RZ, UR4 ;  /* 0x00000004ff047e24 */ /* 0x002fe4000f8e00ff */
[----:B------:R-:W-:Y:S01]  /*0160*/  IMAD.U32 R5, RZ, RZ, UR5 ;  /* 0x00000005ff057e24 */ /* 0x000fe2000f8e00ff */
[----:B--2---:R-:W1:Y:S02]  /*0170*/  F2F.F64.F32 R10, R2 ;  /* 0x00000002000a7310 */ /* 0x004e640000201800 */
[----:B-1-3--:R0:W-:Y:S04]  /*0180*/  STL.128 [R1], R8 ;  /* 0x0000000801007387 */ /* 0x00a1e80000100c00 */
[----:B------:R-:W-:-:S07]  /*0190*/  LEPC R20, `(.L_x_6) ;  /* 0x000000001014794e */ /* 0x000fce0000000000 */
[----:B0-----:R-:W-:Y:S05]  /*01a0*/  CALL.ABS.NOINC R12 ;  /* 0x000000000c007343 */ /* 0x001fea0003c00000 */
.L_x_6:
[----:B------:R-:W-:Y:S05]  /*01b0*/  BRA `(.L_x_7) ;  /* 0x00000000003c7947 */ /* 0x000fea0003800000 */
.L_x_5:
[----:B------:R-:W0:Y:S02]  /*01c0*/  LDCU.64 UR4, c[0x0][0x380] ;  /* 0x00007000ff0477ac */ /* 0x000e240008000a00 */
[----:B0-----:R-:W-:-:S04]  /*01d0*/  LEA R2, P0, R16, UR4, 0x2 ;  /* 0x0000000410027c11 */ /* 0x001fc8000f8010ff */
[----:B------:R-:W-:Y:S01]  /*01e0*/  LEA.HI.X R3, R16, UR5, RZ, 0x2, P0 ;  /* 0x0000000510037c11 */ /* 0x000fe200080f14ff */
[----:B------:R-:W-:Y:S01]  /*01f0*/  IMAD.MOV.U32 R12, RZ, RZ, R8 ;  /* 0x000000ffff0c7224 */ /* 0x000fe200078e0008 */
[----:B------:R-:W0:Y:S03]  /*0200*/  LDCU.64 UR4, c[0x4][0x8] ;  /* 0x01000100ff0477ac */ /* 0x000e260008000a00 */
[----:B------:R-:W2:Y:S01]  /*0210*/  LDG.E R0, desc[UR36][R2.64] ;  /* 0x0000002402007981 */ /* 0x000ea2000c1e1900 */
[----:B------:R-:W-:Y:S01]  /*0220*/  MOV R8, 0x18 ;  /* 0x0000001800087802 */ /* 0x000fe20000000f00 */
[----:B------:R-:W-:-:S05]  /*0230*/  IMAD.MOV.U32 R13, RZ, RZ, R9 ;  /* 0x000000ffff0d7224 */ /* 0x000fca00078e0009 */
[----:B------:R-:W1:Y:S01]  /*0240*/  LDC.64 R8, c[0x4][R8] ;  /* 0x0100000008087b82 */ /* 0x000e620000000a00 */
[----:B0-----:R-:W-:Y:S02]  /*0250*/  IMAD.U32 R4, RZ, RZ, UR4 ;  /* 0x00000004ff047e24 */ /* 0x001fe4000f8e00ff */
[----:B------:R-:W-:Y:S01]  /*0260*/  IMAD.U32 R5, RZ, RZ, UR5 ;  /* 0x00000005ff057e24 */ /* 0x000fe2000f8e00ff */
[----:B--2---:R-:W0:Y:S02]  /*0270*/  F2F.F64.F32 R14, R0 ;  /* 0x00000000000e7310 */ /* 0x004e240000201800 */
[----:B01----:R0:W-:Y:S04]  /*0280*/  STL.128 [R1], R12 ;  /* 0x0000000c01007387 */ /* 0x0031e80000100c00 */
[----:B------:R-:W-:-:S07]  /*0290*/  LEPC R20, `(.L_x_7) ;  /* 0x000000001014794e */ /* 0x000fce0000000000 */
[----:B0-----:R-:W-:Y:S05]  /*02a0*/  CALL.ABS.NOINC R8 ;  /* 0x0000000008007343 */ /* 0x001fea0003c00000 */
.L_x_7:
[----:B------:R-:W-:Y:S05]  /*02b0*/  BSYNC.RECONVERGENT B6 ;  /* 0x0000000000067941 */ /* 0x000fea0003800200 */
.L_x_4:
[----:B------:R-:W0:Y:S02]  /*02c0*/  LDC.64 R2, c[0x0][0x388] ;  /* 0x0000e200ff027b82 */ /* 0x000e240000000a00 */
[----:B0-----:R-:W2:Y:S02]  /*02d0*/  LDG.E.64 R2, desc[UR36][R2.64] ;  /* 0x0000002402027981 */ /* 0x001ea4000c1e1b00 */
[----:B--2---:R-:W-:-:S04]  /*02e0*/  IADD3 R5, P1, PT, R2, -0x1, RZ ;  /* 0xffffffff02057810 */ /* 0x004fc80007f3e0ff */
[----:B------:R-:W-:Y:S02]  /*02f0*/  ISETP.NE.U32.AND P0, PT, R5, R16, PT ;  /* 0x000000100500720c */ /* 0x000fe40003f05070 */
[----:B------:R-:W-:-:S04]  /*0300*/  IADD3.X R0, PT, PT, R3, -0x1, RZ, P1, !PT ;  /* 0xffffffff03007810 */ /* 0x000fc80000ffe4ff */
[----:B------:R-:W-:-:S13]  /*0310*/  ISETP.NE.AND.EX P0, PT, R0, RZ, PT, P0 ;  /* 0x000000ff0000720c */ /* 0x000fda0003f05300 */
[----:B------:R-:W-:Y:S05]  /*0320*/  @P0 EXIT ;  /* 0x000000000000094d */ /* 0x000fea0003800000 */
[----:B------:R-:W-:Y:S01]  /*0330*/  MOV R0, 0x18 ;  /* 0x0000001800007802 */ /* 0x000fe20000000f00 */
[----:B------:R-:W0:Y:S01]  /*0340*/  LDCU.64 UR4, c[0x4][0x10] ;  /* 0x01000200ff0477ac */ /* 0x000e220008000a00 */
[----:B------:R-:W-:Y:S02]  /*0350*/  CS2R R6, SRZ ;  /* 0x0000000000067805 */ /* 0x000fe4000001ff00 */
[----:B------:R1:W2:Y:S01]  /*0360*/  LDC.64 R2, c[0x4][R0] ;  /* 0x0100000000027b82 */ /* 0x0002a20000000a00 */
[----:B0-----:R-:W-:Y:S02]  /*0370*/  IMAD.U32 R4, RZ, RZ, UR4 ;  /* 0x00000004ff047e24 */ /* 0x001fe4000f8e00ff */
[----:B-1----:R-:W-:-:S07]  /*0380*/  IMAD.U32 R5, RZ, RZ, UR5 ;  /* 0x00000005ff057e24 */ /* 0x002fce000f8e00ff */
[----:B------:R-:W-:-:S07]  /*0390*/  LEPC R20, `(.L_x_8) ;  /* 0x000000001014794e */ /* 0x000fce0000000000 */
[----:B--2---:R-:W-:Y:S05]  /*03a0*/  CALL.ABS.NOINC R2 ;  /* 0x0000000002007343 */ /* 0x004fea0003c00000 */
.L_x_8:
[----:B------:R-:W-:Y:S05]  /*03b0*/  EXIT ;  /* 0x000000000000794d */ /* 0x000fea0003800000 */
.L_x_9:
        /* <DEDUP_REMOVED lines=12> */
.L_x_14:


//--------------------- .nv.global.init           --------------------------
	.section	.nv.global.init,"aw",@progbits
.nv.global.init:
	.type		$str$2,@object
	.size		$str$2,($str$1 - $str$2)
$str$2:
        /*0000*/ 	.byte	0x20, 0x5d, 0x0a, 0x00
	.type		$str$1,@object
	.size		$str$1,($str - $str$1)
$str$1:
        /*0004*/ 	.byte	0x2c, 0x20, 0x25, 0x64, 0x3a, 0x20, 0x25, 0x2e, 0x31, 0x30, 0x66, 0x00
	.type		$str,@object
	.size		$str,(.L_0 - $str)
$str:
        /*0010*/ 	.byte	0x0a, 0x5b, 0x20, 0x25, 0x64, 0x3a, 0x20, 0x25, 0x2e, 0x31, 0x30, 0x66, 0x00
.L_0:


//--------------------- .nv.shared.reserved.0     --------------------------
	.section	.nv.shared.reserved.0,"aw",@nobits
	.weak		__nv_reservedSMEM_offset_0_alias
	.size		__nv_reservedSMEM_offset_0_alias, 0, 64
	.other		__nv_reservedSMEM_offset_0_alias,@"STO_CUDA_RESERVED_SHARED STV_DEFAULT"
__nv_reservedSMEM_offset_0_alias:
	.zero		0
	.zero		64


//--------------------- .nv.constant0._Z34AllocateArrayInGpuWithDefaultValueIfEvPT_S1_ --------------------------
	.section	.nv.constant0._Z34AllocateArrayInGpuWithDefaultValueIfEvPT_S1_,"a",@progbits
	.sectionflags	@""
	.align	4
.nv.constant0._Z34AllocateArrayInGpuWithDefaultValueIfEvPT_S1_:
	.zero		912


//--------------------- .nv.constant0._Z21GpuSquareArrayNumbersPfS_ --------------------------
	.section	.nv.constant0._Z21GpuSquareArrayNumbersPfS_,"a",@progbits
	.sectionflags	@""
	.align	4
.nv.constant0._Z21GpuSquareArrayNumbersPfS_:
	.zero		912


//--------------------- .nv.constant0._Z41GpuDisadvantageSameSizeFloatArrayElementsPfS_S_ --------------------------
	.section	.nv.constant0._Z41GpuDisadvantageSameSizeFloatArrayElementsPfS_S_,"a",@progbits
	.sectionflags	@""
	.align	4
.nv.constant0._Z41GpuDisadvantageSameSizeFloatArrayElementsPfS_S_:
	.zero		920


//--------------------- .nv.constant0._Z16GpuSumFloatArrayPfS_ --------------------------
	.section	.nv.constant0._Z16GpuSumFloatArrayPfS_,"a",@progbits
	.sectionflags	@""
	.align	4
.nv.constant0._Z16GpuSumFloatArrayPfS_:
	.zero		912


//--------------------- .nv.constant0._Z16LogGpuFloatArrayPfPm --------------------------
	.section	.nv.constant0._Z16LogGpuFloatArrayPfPm,"a",@progbits
	.sectionflags	@""
	.align	4
.nv.constant0._Z16LogGpuFloatArrayPfPm:
	.zero		912


//--------------------- SYMBOLS --------------------------

	.type		.nv.reservedSmem.offset0,@object
	.size		.nv.reservedSmem.offset0,0x4
	.type		vprintf,@function
